//
// Generated by NVIDIA NVVM Compiler
//
// Compiler Build ID: CL-36424714
// Cuda compilation tools, release 13.0, V13.0.88
// Based on NVVM 20.0.0
//

.version 9.0
.target sm_100
.address_size 64

	// .globl	_Z40ms_deformable_im2col_gpu_kernel_templateI6__halfLi8ELi4ELi32ELi5ELi7ELi14ELi8ELi3ELi4EEviPKT_PKlS5_S3_S3_iiiPS1_

.visible .entry _Z40ms_deformable_im2col_gpu_kernel_templateI6__halfLi8ELi4ELi32ELi5ELi7ELi14ELi8ELi3ELi4EEviPKT_PKlS5_S3_S3_iiiPS1_(
	.param .u32 _Z40ms_deformable_im2col_gpu_kernel_templateI6__halfLi8ELi4ELi32ELi5ELi7ELi14ELi8ELi3ELi4EEviPKT_PKlS5_S3_S3_iiiPS1__param_0,
	.param .u64 .ptr .align 1 _Z40ms_deformable_im2col_gpu_kernel_templateI6__halfLi8ELi4ELi32ELi5ELi7ELi14ELi8ELi3ELi4EEviPKT_PKlS5_S3_S3_iiiPS1__param_1,
	.param .u64 .ptr .align 1 _Z40ms_deformable_im2col_gpu_kernel_templateI6__halfLi8ELi4ELi32ELi5ELi7ELi14ELi8ELi3ELi4EEviPKT_PKlS5_S3_S3_iiiPS1__param_2,
	.param .u64 .ptr .align 1 _Z40ms_deformable_im2col_gpu_kernel_templateI6__halfLi8ELi4ELi32ELi5ELi7ELi14ELi8ELi3ELi4EEviPKT_PKlS5_S3_S3_iiiPS1__param_3,
	.param .u64 .ptr .align 1 _Z40ms_deformable_im2col_gpu_kernel_templateI6__halfLi8ELi4ELi32ELi5ELi7ELi14ELi8ELi3ELi4EEviPKT_PKlS5_S3_S3_iiiPS1__param_4,
	.param .u64 .ptr .align 1 _Z40ms_deformable_im2col_gpu_kernel_templateI6__halfLi8ELi4ELi32ELi5ELi7ELi14ELi8ELi3ELi4EEviPKT_PKlS5_S3_S3_iiiPS1__param_5,
	.param .u32 _Z40ms_deformable_im2col_gpu_kernel_templateI6__halfLi8ELi4ELi32ELi5ELi7ELi14ELi8ELi3ELi4EEviPKT_PKlS5_S3_S3_iiiPS1__param_6,
	.param .u32 _Z40ms_deformable_im2col_gpu_kernel_templateI6__halfLi8ELi4ELi32ELi5ELi7ELi14ELi8ELi3ELi4EEviPKT_PKlS5_S3_S3_iiiPS1__param_7,
	.param .u32 _Z40ms_deformable_im2col_gpu_kernel_templateI6__halfLi8ELi4ELi32ELi5ELi7ELi14ELi8ELi3ELi4EEviPKT_PKlS5_S3_S3_iiiPS1__param_8,
	.param .u64 .ptr .align 1 _Z40ms_deformable_im2col_gpu_kernel_templateI6__halfLi8ELi4ELi32ELi5ELi7ELi14ELi8ELi3ELi4EEviPKT_PKlS5_S3_S3_iiiPS1__param_9
)
{
	.reg .pred 	%p<3>;
	.reg .b16 	%rs<2>;
	.reg .b32 	%r<18>;
	.reg .b32 	%f<13>;
	.reg .b64 	%rd<11>;
	.reg .b64 	%fd<2>;

	ld.param.u32 	%r9, [_Z40ms_deformable_im2col_gpu_kernel_templateI6__halfLi8ELi4ELi32ELi5ELi7ELi14ELi8ELi3ELi4EEviPKT_PKlS5_S3_S3_iiiPS1__param_0];
	ld.param.u64 	%rd2, [_Z40ms_deformable_im2col_gpu_kernel_templateI6__halfLi8ELi4ELi32ELi5ELi7ELi14ELi8ELi3ELi4EEviPKT_PKlS5_S3_S3_iiiPS1__param_4];
	ld.param.u64 	%rd3, [_Z40ms_deformable_im2col_gpu_kernel_templateI6__halfLi8ELi4ELi32ELi5ELi7ELi14ELi8ELi3ELi4EEviPKT_PKlS5_S3_S3_iiiPS1__param_5];
	ld.param.u64 	%rd4, [_Z40ms_deformable_im2col_gpu_kernel_templateI6__halfLi8ELi4ELi32ELi5ELi7ELi14ELi8ELi3ELi4EEviPKT_PKlS5_S3_S3_iiiPS1__param_9];
	mov.u32 	%r10, %ctaid.x;
	mov.u32 	%r11, %ntid.x;
	mov.u32 	%r12, %tid.x;
	mad.lo.s32 	%r1, %r10, %r11, %r12;
	setp.ge.s32 	%p1, %r1, %r9;
	@%p1 bra 	$L__BB0_4;
	mul.wide.s32 	%rd5, %r1, 2;
	add.s64 	%rd1, %rd4, %rd5;
	mov.f64 	%fd1, 0d0000000000000000;
	// begin inline asm
	{  cvt.rn.f16.f64 %rs1, %fd1;}

	// end inline asm
	mov.b32 	%r2, {%rs1, %rs1};
	mov.b32 	%r15, 0;
$L__BB0_2:
	mul.wide.s32 	%rd8, %r16, 2;
	add.s64 	%rd6, %rd2, %rd8;
	mul.wide.s32 	%rd9, %r17, 2;
	add.s64 	%rd7, %rd3, %rd9;
	// begin inline asm
	ld.global.cg.v4.f32 {%f1,%f2,%f3,%f4}, [%rd6];
	// end inline asm
	// begin inline asm
	ld.global.cg.v4.f32 {%f5,%f6,%f7,%f8}, [%rd7];
	// end inline asm
	add.s32 	%r15, %r15, 1;
	add.s32 	%r16, %r16, 16;
	add.s32 	%r17, %r17, 8;
	setp.ne.s32 	%p2, %r15, 4;
	@%p2 bra 	$L__BB0_2;
	mov.b32 	%f12, %r2;
	// begin inline asm
	st.global.cg.v4.f32 [%rd1], {%f12,%f12,%f12,%f12};
	// end inline asm
$L__BB0_4:
	ret;

}
	// .globl	_Z40ms_deformable_im2col_gpu_kernel_templateI6__halfLi8ELi4ELi32ELi5ELi7ELi14ELi8ELi3ELi2EEviPKT_PKlS5_S3_S3_iiiPS1_
.visible .entry _Z40ms_deformable_im2col_gpu_kernel_templateI6__halfLi8ELi4ELi32ELi5ELi7ELi14ELi8ELi3ELi2EEviPKT_PKlS5_S3_S3_iiiPS1_(
	.param .u32 _Z40ms_deformable_im2col_gpu_kernel_templateI6__halfLi8ELi4ELi32ELi5ELi7ELi14ELi8ELi3ELi2EEviPKT_PKlS5_S3_S3_iiiPS1__param_0,
	.param .u64 .ptr .align 1 _Z40ms_deformable_im2col_gpu_kernel_templateI6__halfLi8ELi4ELi32ELi5ELi7ELi14ELi8ELi3ELi2EEviPKT_PKlS5_S3_S3_iiiPS1__param_1,
	.param .u64 .ptr .align 1 _Z40ms_deformable_im2col_gpu_kernel_templateI6__halfLi8ELi4ELi32ELi5ELi7ELi14ELi8ELi3ELi2EEviPKT_PKlS5_S3_S3_iiiPS1__param_2,
	.param .u64 .ptr .align 1 _Z40ms_deformable_im2col_gpu_kernel_templateI6__halfLi8ELi4ELi32ELi5ELi7ELi14ELi8ELi3ELi2EEviPKT_PKlS5_S3_S3_iiiPS1__param_3,
	.param .u64 .ptr .align 1 _Z40ms_deformable_im2col_gpu_kernel_templateI6__halfLi8ELi4ELi32ELi5ELi7ELi14ELi8ELi3ELi2EEviPKT_PKlS5_S3_S3_iiiPS1__param_4,
	.param .u64 .ptr .align 1 _Z40ms_deformable_im2col_gpu_kernel_templateI6__halfLi8ELi4ELi32ELi5ELi7ELi14ELi8ELi3ELi2EEviPKT_PKlS5_S3_S3_iiiPS1__param_5,
	.param .u32 _Z40ms_deformable_im2col_gpu_kernel_templateI6__halfLi8ELi4ELi32ELi5ELi7ELi14ELi8ELi3ELi2EEviPKT_PKlS5_S3_S3_iiiPS1__param_6,
	.param .u32 _Z40ms_deformable_im2col_gpu_kernel_templateI6__halfLi8ELi4ELi32ELi5ELi7ELi14ELi8ELi3ELi2EEviPKT_PKlS5_S3_S3_iiiPS1__param_7,
	.param .u32 _Z40ms_deformable_im2col_gpu_kernel_templateI6__halfLi8ELi4ELi32ELi5ELi7ELi14ELi8ELi3ELi2EEviPKT_PKlS5_S3_S3_iiiPS1__param_8,
	.param .u64 .ptr .align 1 _Z40ms_deformable_im2col_gpu_kernel_templateI6__halfLi8ELi4ELi32ELi5ELi7ELi14ELi8ELi3ELi2EEviPKT_PKlS5_S3_S3_iiiPS1__param_9
)
{
	.reg .pred 	%p<3>;
	.reg .b16 	%rs<2>;
	.reg .b32 	%r<18>;
	.reg .b32 	%f<13>;
	.reg .b64 	%rd<11>;
	.reg .b64 	%fd<2>;

	ld.param.u32 	%r9, [_Z40ms_deformable_im2col_gpu_kernel_templateI6__halfLi8ELi4ELi32ELi5ELi7ELi14ELi8ELi3ELi2EEviPKT_PKlS5_S3_S3_iiiPS1__param_0];
	ld.param.u64 	%rd2, [_Z40ms_deformable_im2col_gpu_kernel_templateI6__halfLi8ELi4ELi32ELi5ELi7ELi14ELi8ELi3ELi2EEviPKT_PKlS5_S3_S3_iiiPS1__param_4];
	ld.param.u64 	%rd3, [_Z40ms_deformable_im2col_gpu_kernel_templateI6__halfLi8ELi4ELi32ELi5ELi7ELi14ELi8ELi3ELi2EEviPKT_PKlS5_S3_S3_iiiPS1__param_5];
	ld.param.u64 	%rd4, [_Z40ms_deformable_im2col_gpu_kernel_templateI6__halfLi8ELi4ELi32ELi5ELi7ELi14ELi8ELi3ELi2EEviPKT_PKlS5_S3_S3_iiiPS1__param_9];
	mov.u32 	%r10, %ctaid.x;
	mov.u32 	%r11, %ntid.x;
	mov.u32 	%r12, %tid.x;
	mad.lo.s32 	%r1, %r10, %r11, %r12;
	setp.ge.s32 	%p1, %r1, %r9;
	@%p1 bra 	$L__BB1_4;
	mul.wide.s32 	%rd5, %r1, 2;
	add.s64 	%rd1, %rd4, %rd5;
	mov.f64 	%fd1, 0d0000000000000000;
	// begin inline asm
	{  cvt.rn.f16.f64 %rs1, %fd1;}

	// end inline asm
	mov.b32 	%r2, {%rs1, %rs1};
	mov.b32 	%r17, 0;
$L__BB1_2:
	mul.wide.s32 	%rd8, %r15, 2;
	add.s64 	%rd7, %rd3, %rd8;
	mul.wide.s32 	%rd9, %r16, 2;
	add.s64 	%rd6, %rd2, %rd9;
	// begin inline asm
	ld.global.cg.v4.f32 {%f1,%f2,%f3,%f4}, [%rd6];
	// end inline asm
	// begin inline asm
	ld.global.cg.v4.f32 {%f5,%f6,%f7,%f8}, [%rd7];
	// end inline asm
	add.s32 	%r17, %r17, 1;
	add.s32 	%r15, %r15, 8;
	add.s32 	%r16, %r16, 16;
	setp.ne.s32 	%p2, %r17, 4;
	@%p2 bra 	$L__BB1_2;
	mov.b32 	%f12, %r2;
	// begin inline asm
	st.global.cg.v4.f32 [%rd1], {%f12,%f12,%f12,%f12};
	// end inline asm
$L__BB1_4:
	ret;

}
	// .globl	_Z40ms_deformable_im2col_gpu_kernel_templateI6__halfLi8ELi4ELi32ELi5ELi7ELi14ELi8ELi3ELi1EEviPKT_PKlS5_S3_S3_iiiPS1_
.visible .entry _Z40ms_deformable_im2col_gpu_kernel_templateI6__halfLi8ELi4ELi32ELi5ELi7ELi14ELi8ELi3ELi1EEviPKT_PKlS5_S3_S3_iiiPS1_(
	.param .u32 _Z40ms_deformable_im2col_gpu_kernel_templateI6__halfLi8ELi4ELi32ELi5ELi7ELi14ELi8ELi3ELi1EEviPKT_PKlS5_S3_S3_iiiPS1__param_0,
	.param .u64 .ptr .align 1 _Z40ms_deformable_im2col_gpu_kernel_templateI6__halfLi8ELi4ELi32ELi5ELi7ELi14ELi8ELi3ELi1EEviPKT_PKlS5_S3_S3_iiiPS1__param_1,
	.param .u64 .ptr .align 1 _Z40ms_deformable_im2col_gpu_kernel_templateI6__halfLi8ELi4ELi32ELi5ELi7ELi14ELi8ELi3ELi1EEviPKT_PKlS5_S3_S3_iiiPS1__param_2,
	.param .u64 .ptr .align 1 _Z40ms_deformable_im2col_gpu_kernel_templateI6__halfLi8ELi4ELi32ELi5ELi7ELi14ELi8ELi3ELi1EEviPKT_PKlS5_S3_S3_iiiPS1__param_3,
	.param .u64 .ptr .align 1 _Z40ms_deformable_im2col_gpu_kernel_templateI6__halfLi8ELi4ELi32ELi5ELi7ELi14ELi8ELi3ELi1EEviPKT_PKlS5_S3_S3_iiiPS1__param_4,
	.param .u64 .ptr .align 1 _Z40ms_deformable_im2col_gpu_kernel_templateI6__halfLi8ELi4ELi32ELi5ELi7ELi14ELi8ELi3ELi1EEviPKT_PKlS5_S3_S3_iiiPS1__param_5,
	.param .u32 _Z40ms_deformable_im2col_gpu_kernel_templateI6__halfLi8ELi4ELi32ELi5ELi7ELi14ELi8ELi3ELi1EEviPKT_PKlS5_S3_S3_iiiPS1__param_6,
	.param .u32 _Z40ms_deformable_im2col_gpu_kernel_templateI6__halfLi8ELi4ELi32ELi5ELi7ELi14ELi8ELi3ELi1EEviPKT_PKlS5_S3_S3_iiiPS1__param_7,
	.param .u32 _Z40ms_deformable_im2col_gpu_kernel_templateI6__halfLi8ELi4ELi32ELi5ELi7ELi14ELi8ELi3ELi1EEviPKT_PKlS5_S3_S3_iiiPS1__param_8,
	.param .u64 .ptr .align 1 _Z40ms_deformable_im2col_gpu_kernel_templateI6__halfLi8ELi4ELi32ELi5ELi7ELi14ELi8ELi3ELi1EEviPKT_PKlS5_S3_S3_iiiPS1__param_9
)
{
	.reg .pred 	%p<2>;
	.reg .b16 	%rs<2>;
	.reg .b32 	%r<7>;
	.reg .b32 	%f<37>;
	.reg .b64 	%rd<13>;
	.reg .b64 	%fd<2>;

	ld.param.u32 	%r3, [_Z40ms_deformable_im2col_gpu_kernel_templateI6__halfLi8ELi4ELi32ELi5ELi7ELi14ELi8ELi3ELi1EEviPKT_PKlS5_S3_S3_iiiPS1__param_0];
	ld.param.u64 	%rd2, [_Z40ms_deformable_im2col_gpu_kernel_templateI6__halfLi8ELi4ELi32ELi5ELi7ELi14ELi8ELi3ELi1EEviPKT_PKlS5_S3_S3_iiiPS1__param_9];
	mov.u32 	%r4, %ctaid.x;
	mov.u32 	%r5, %ntid.x;
	mov.u32 	%r6, %tid.x;
	mad.lo.s32 	%r1, %r4, %r5, %r6;
	setp.ge.s32 	%p1, %r1, %r3;
	@%p1 bra 	$L__BB2_2;
	mul.wide.s32 	%rd5, %r1, 2;
	add.s64 	%rd1, %rd2, %rd5;
	mov.f64 	%fd1, 0d0000000000000000;
	// begin inline asm
	{  cvt.rn.f16.f64 %rs1, %fd1;}

	// end inline asm
	mov.b32 	%r2, {%rs1, %rs1};
	// begin inline asm
	ld.global.cg.v4.f32 {%f1,%f2,%f3,%f4}, [%rd3];
	// end inline asm
	// begin inline asm
	ld.global.cg.v4.f32 {%f5,%f6,%f7,%f8}, [%rd4];
	// end inline asm
	// begin inline asm
	ld.global.cg.v4.f32 {%f9,%f10,%f11,%f12}, [%rd6];
	// end inline asm
	// begin inline asm
	ld.global.cg.v4.f32 {%f13,%f14,%f15,%f16}, [%rd7];
	// end inline asm
	// begin inline asm
	ld.global.cg.v4.f32 {%f17,%f18,%f19,%f20}, [%rd8];
	// end inline asm
	// begin inline asm
	ld.global.cg.v4.f32 {%f21,%f22,%f23,%f24}, [%rd9];
	// end inline asm
	// begin inline asm
	ld.global.cg.v4.f32 {%f25,%f26,%f27,%f28}, [%rd10];
	// end inline asm
	// begin inline asm
	ld.global.cg.v4.f32 {%f29,%f30,%f31,%f32}, [%rd11];
	// end inline asm
	mov.b32 	%f36, %r2;
	// begin inline asm
	st.global.cg.v4.f32 [%rd1], {%f36,%f36,%f36,%f36};
	// end inline asm
$L__BB2_2:
	ret;

}


// ===== COMPILED SASS (sm_100) =====

	.target	sm_100

	.elftype	@"ET_EXEC"


//--------------------- .note.nv.tkinfo           --------------------------
	.section	.note.nv.tkinfo,"",@"SHT_NOTE"
	.sectionflags	@"SHF_NOTE_NV_TKINFO"
	.tkinfo
        /*0018*/ 	.word	0x00000002
        /*0030*/ 	.string	""
        /*0030*/ 	.string	"ptxas"
        /*0030*/ 	.string	"Cuda compilation tools, release 13.0, V13.0.88"
        /*0030*/ 	.string	"Build cuda_13.0.r13.0/compiler.36424714_0"
        /*0030*/ 	.string	"-arch sm_100 -m 64 "



//--------------------- .note.nv.cuinfo           --------------------------
	.section	.note.nv.cuinfo,"",@"SHT_NOTE"
	.sectionflags	@"SHF_NOTE_NV_CUINFO"
        /*0018*/ 	.short	0x0002
        /*001a*/ 	.short	0x0064
        /*001c*/ 	.short	0x0082
	.zero		2


//--------------------- .nv.info                  --------------------------
	.section	.nv.info,"",@"SHT_CUDA_INFO"
	.align	4


	//----- nvinfo : EIATTR_REGCOUNT
	.align		4
        /*0000*/ 	.byte	0x04, 0x2f
        /*0002*/ 	.short	(.L_1 - .L_0)
	.align		4
.L_0:
        /*0004*/ 	.word	index@(_Z40ms_deformable_im2col_gpu_kernel_templateI6__halfLi8ELi4ELi32ELi5ELi7ELi14ELi8ELi3ELi4EEviPKT_PKlS5_S3_S3_iiiPS1_)
        /*0008*/ 	.word	0x00000008


	//----- nvinfo : EIATTR_FRAME_SIZE
	.align		4
.L_1:
        /*000c*/ 	.byte	0x04, 0x11
        /*000e*/ 	.short	(.L_3 - .L_2)
	.align		4
.L_2:
        /*0010*/ 	.word	index@(_Z40ms_deformable_im2col_gpu_kernel_templateI6__halfLi8ELi4ELi32ELi5ELi7ELi14ELi8ELi3ELi4EEviPKT_PKlS5_S3_S3_iiiPS1_)
        /*0014*/ 	.word	0x00000000


	//----- nvinfo : EIATTR_REGCOUNT
	.align		4
.L_3:
        /*0018*/ 	.byte	0x04, 0x2f
        /*001a*/ 	.short	(.L_5 - .L_4)
	.align		4
.L_4:
        /*001c*/ 	.word	index@(_Z40ms_deformable_im2col_gpu_kernel_templateI6__halfLi8ELi4ELi32ELi5ELi7ELi14ELi8ELi3ELi2EEviPKT_PKlS5_S3_S3_iiiPS1_)
        /*0020*/ 	.word	0x00000008


	//----- nvinfo : EIATTR_FRAME_SIZE
	.align		4
.L_5:
        /*0024*/ 	.byte	0x04, 0x11
        /*0026*/ 	.short	(.L_7 - .L_6)
	.align		4
.L_6:
        /*0028*/ 	.word	index@(_Z40ms_deformable_im2col_gpu_kernel_templateI6__halfLi8ELi4ELi32ELi5ELi7ELi14ELi8ELi3ELi2EEviPKT_PKlS5_S3_S3_iiiPS1_)
        /*002c*/ 	.word	0x00000000


	//----- nvinfo : EIATTR_REGCOUNT
	.align		4
.L_7:
        /*0030*/ 	.byte	0x04, 0x2f
        /*0032*/ 	.short	(.L_9 - .L_8)
	.align		4
.L_8:
        /*0034*/ 	.word	index@(_Z40ms_deformable_im2col_gpu_kernel_templateI6__halfLi8ELi4ELi32ELi5ELi7ELi14ELi8ELi3ELi1EEviPKT_PKlS5_S3_S3_iiiPS1_)
        /*0038*/ 	.word	0x00000008


	//----- nvinfo : EIATTR_FRAME_SIZE
	.align		4
.L_9:
        /*003c*/ 	.byte	0x04, 0x11
        /*003e*/ 	.short	(.L_11 - .L_10)
	.align		4
.L_10:
        /*0040*/ 	.word	index@(_Z40ms_deformable_im2col_gpu_kernel_templateI6__halfLi8ELi4ELi32ELi5ELi7ELi14ELi8ELi3ELi1EEviPKT_PKlS5_S3_S3_iiiPS1_)
        /*0044*/ 	.word	0x00000000


	//----- nvinfo : EIATTR_MIN_STACK_SIZE
	.align		4
.L_11:
        /*0048*/ 	.byte	0x04, 0x12
        /*004a*/ 	.short	(.L_13 - .L_12)
	.align		4
.L_12:
        /*004c*/ 	.word	index@(_Z40ms_deformable_im2col_gpu_kernel_templateI6__halfLi8ELi4ELi32ELi5ELi7ELi14ELi8ELi3ELi1EEviPKT_PKlS5_S3_S3_iiiPS1_)
        /*0050*/ 	.word	0x00000000


	//----- nvinfo : EIATTR_MIN_STACK_SIZE
	.align		4
.L_13:
        /*0054*/ 	.byte	0x04, 0x12
        /*0056*/ 	.short	(.L_15 - .L_14)
	.align		4
.L_14:
        /*0058*/ 	.word	index@(_Z40ms_deformable_im2col_gpu_kernel_templateI6__halfLi8ELi4ELi32ELi5ELi7ELi14ELi8ELi3ELi2EEviPKT_PKlS5_S3_S3_iiiPS1_)
        /*005c*/ 	.word	0x00000000


	//----- nvinfo : EIATTR_MIN_STACK_SIZE
	.align		4
.L_15:
        /*0060*/ 	.byte	0x04, 0x12
        /*0062*/ 	.short	(.L_17 - .L_16)
	.align		4
.L_16:
        /*0064*/ 	.word	index@(_Z40ms_deformable_im2col_gpu_kernel_templateI6__halfLi8ELi4ELi32ELi5ELi7ELi14ELi8ELi3ELi4EEviPKT_PKlS5_S3_S3_iiiPS1_)
        /*0068*/ 	.word	0x00000000
.L_17:


//--------------------- .nv.compat                --------------------------
	.section	.nv.compat,"",@"SHT_CUDA_COMPAT_INFO"
	.align	4
        /*0000*/ 	.byte	0x02, 0x09, 0x00, 0x00, 0x02, 0x02, 0x01, 0x00, 0x02, 0x05, 0x05, 0x00, 0x03, 0x07, 0x01, 0x01
        /*0010*/ 	.byte	0x02, 0x03, 0x00, 0x00, 0x02, 0x06, 0x01, 0x00, 0x04, 0x0b, 0x08, 0x00, 0x09, 0x00, 0x00, 0x00
        /*0020*/ 	.byte	0x00, 0x00, 0x00, 0x00


//--------------------- .nv.info._Z40ms_deformable_im2col_gpu_kernel_templateI6__halfLi8ELi4ELi32ELi5ELi7ELi14ELi8ELi3ELi1EEviPKT_PKlS5_S3_S3_iiiPS1_ --------------------------
	.section	.nv.info._Z40ms_deformable_im2col_gpu_kernel_templateI6__halfLi8ELi4ELi32ELi5ELi7ELi14ELi8ELi3ELi1EEviPKT_PKlS5_S3_S3_iiiPS1_,"",@"SHT_CUDA_INFO"
	.sectionflags	@""
	.align	4


	//----- nvinfo : EIATTR_CUDA_API_VERSION
	.align		4
        /*0000*/ 	.byte	0x04, 0x37
        /*0002*/ 	.short	(.L_19 - .L_18)
.L_18:
        /*0004*/ 	.word	0x00000082


	//----- nvinfo : EIATTR_KPARAM_INFO
	.align		4
.L_19:
        /*0008*/ 	.byte	0x04, 0x17
        /*000a*/ 	.short	(.L_21 - .L_20)
.L_20:
        /*000c*/ 	.word	0x00000000
        /*0010*/ 	.short	0x0009
        /*0012*/ 	.short	0x0040
        /*0014*/ 	.byte	0x00, 0xf5, 0x21, 0x00


	//----- nvinfo : EIATTR_KPARAM_INFO
	.align		4
.L_21:
        /*0018*/ 	.byte	0x04, 0x17
        /*001a*/ 	.short	(.L_23 - .L_22)
.L_22:
        /*001c*/ 	.word	0x00000000
        /*0020*/ 	.short	0x0008
        /*0022*/ 	.short	0x0038
        /*0024*/ 	.byte	0x00, 0xf0, 0x11, 0x00


	//----- nvinfo : EIATTR_KPARAM_INFO
	.align		4
.L_23:
        /*0028*/ 	.byte	0x04, 0x17
        /*002a*/ 	.short	(.L_25 - .L_24)
.L_24:
        /*002c*/ 	.word	0x00000000
        /*0030*/ 	.short	0x0007
        /*0032*/ 	.short	0x0034
        /*0034*/ 	.byte	0x00, 0xf0, 0x11, 0x00


	//----- nvinfo : EIATTR_KPARAM_INFO
	.align		4
.L_25:
        /*0038*/ 	.byte	0x04, 0x17
        /*003a*/ 	.short	(.L_27 - .L_26)
.L_26:
        /*003c*/ 	.word	0x00000000
        /*0040*/ 	.short	0x0006
        /*0042*/ 	.short	0x0030
        /*0044*/ 	.byte	0x00, 0xf0, 0x11, 0x00


	//----- nvinfo : EIATTR_KPARAM_INFO
	.align		4
.L_27:
        /*0048*/ 	.byte	0x04, 0x17
        /*004a*/ 	.short	(.L_29 - .L_28)
.L_28:
        /*004c*/ 	.word	0x00000000
        /*0050*/ 	.short	0x0005
        /*0052*/ 	.short	0x0028
        /*0054*/ 	.byte	0x00, 0xf5, 0x21, 0x00


	//----- nvinfo : EIATTR_KPARAM_INFO
	.align		4
.L_29:
        /*0058*/ 	.byte	0x04, 0x17
        /*005a*/ 	.short	(.L_31 - .L_30)
.L_30:
        /*005c*/ 	.word	0x00000000
        /*0060*/ 	.short	0x0004
        /*0062*/ 	.short	0x0020
        /*0064*/ 	.byte	0x00, 0xf5, 0x21, 0x00


	//----- nvinfo : EIATTR_KPARAM_INFO
	.align		4
.L_31:
        /*0068*/ 	.byte	0x04, 0x17
        /*006a*/ 	.short	(.L_33 - .L_32)
.L_32:
        /*006c*/ 	.word	0x00000000
        /*0070*/ 	.short	0x0003
        /*0072*/ 	.short	0x0018
        /*0074*/ 	.byte	0x00, 0xf5, 0x21, 0x00


	//----- nvinfo : EIATTR_KPARAM_INFO
	.align		4
.L_33:
        /*0078*/ 	.byte	0x04, 0x17
        /*007a*/ 	.short	(.L_35 - .L_34)
.L_34:
        /*007c*/ 	.word	0x00000000
        /*0080*/ 	.short	0x0002
        /*0082*/ 	.short	0x0010
        /*0084*/ 	.byte	0x00, 0xf5, 0x21, 0x00


	//----- nvinfo : EIATTR_KPARAM_INFO
	.align		4
.L_35:
        /*0088*/ 	.byte	0x04, 0x17
        /*008a*/ 	.short	(.L_37 - .L_36)
.L_36:
        /*008c*/ 	.word	0x00000000
        /*0090*/ 	.short	0x0001
        /*0092*/ 	.short	0x0008
        /*0094*/ 	.byte	0x00, 0xf5, 0x21, 0x00


	//----- nvinfo : EIATTR_KPARAM_INFO
	.align		4
.L_37:
        /*0098*/ 	.byte	0x04, 0x17
        /*009a*/ 	.short	(.L_39 - .L_38)
.L_38:
        /*009c*/ 	.word	0x00000000
        /*00a0*/ 	.short	0x0000
        /*00a2*/ 	.short	0x0000
        /*00a4*/ 	.byte	0x00, 0xf0, 0x11, 0x00


	//----- nvinfo : EIATTR_SPARSE_MMA_MASK
	.align		4
.L_39:
        /*00a8*/ 	.byte	0x03, 0x50
        /*00aa*/ 	.short	0x0000


	//----- nvinfo : EIATTR_MAXREG_COUNT
	.align		4
        /*00ac*/ 	.byte	0x03, 0x1b
        /*00ae*/ 	.short	0x00ff


	//----- nvinfo : EIATTR_MERCURY_ISA_VERSION
	.align		4
        /*00b0*/ 	.byte	0x03, 0x5f
        /*00b2*/ 	.short	0x0101


	//----- nvinfo : EIATTR_VRC_CTA_INIT_COUNT
	.align		4
        /*00b4*/ 	.byte	0x02, 0x4a
	.zero		1
	.zero		1


	//----- nvinfo : EIATTR_EXIT_INSTR_OFFSETS
	.align		4
        /*00b8*/ 	.byte	0x04, 0x1c
        /*00ba*/ 	.short	(.L_41 - .L_40)


	//   ....[0]....
.L_40:
        /*00bc*/ 	.word	0x00000070


	//   ....[1]....
        /*00c0*/ 	.word	0x000000c0


	//----- nvinfo : EIATTR_CBANK_PARAM_SIZE
	.align		4
.L_41:
        /*00c4*/ 	.byte	0x03, 0x19
        /*00c6*/ 	.short	0x0048


	//----- nvinfo : EIATTR_PARAM_CBANK
	.align		4
        /*00c8*/ 	.byte	0x04, 0x0a
        /*00ca*/ 	.short	(.L_43 - .L_42)
	.align		4
.L_42:
        /*00cc*/ 	.word	index@(.nv.constant0._Z40ms_deformable_im2col_gpu_kernel_templateI6__halfLi8ELi4ELi32ELi5ELi7ELi14ELi8ELi3ELi1EEviPKT_PKlS5_S3_S3_iiiPS1_)
        /*00d0*/ 	.short	0x0380
        /*00d2*/ 	.short	0x0048


	//----- nvinfo : EIATTR_SW_WAR
	.align		4
.L_43:
        /*00d4*/ 	.byte	0x04, 0x36
        /*00d6*/ 	.short	(.L_45 - .L_44)
.L_44:
        /*00d8*/ 	.word	0x00000008
.L_45:


//--------------------- .nv.info._Z40ms_deformable_im2col_gpu_kernel_templateI6__halfLi8ELi4ELi32ELi5ELi7ELi14ELi8ELi3ELi2EEviPKT_PKlS5_S3_S3_iiiPS1_ --------------------------
	.section	.nv.info._Z40ms_deformable_im2col_gpu_kernel_templateI6__halfLi8ELi4ELi32ELi5ELi7ELi14ELi8ELi3ELi2EEviPKT_PKlS5_S3_S3_iiiPS1_,"",@"SHT_CUDA_INFO"
	.sectionflags	@""
	.align	4


	//----- nvinfo : EIATTR_CUDA_API_VERSION
	.align		4
        /*0000*/ 	.byte	0x04, 0x37
        /*0002*/ 	.short	(.L_47 - .L_46)
.L_46:
        /*0004*/ 	.word	0x00000082


	//----- nvinfo : EIATTR_KPARAM_INFO
	.align		4
.L_47:
        /*0008*/ 	.byte	0x04, 0x17
        /*000a*/ 	.short	(.L_49 - .L_48)
.L_48:
        /*000c*/ 	.word	0x00000000
        /*0010*/ 	.short	0x0009
        /*0012*/ 	.short	0x0040
        /*0014*/ 	.byte	0x00, 0xf5, 0x21, 0x00


	//----- nvinfo : EIATTR_KPARAM_INFO
	.align		4
.L_49:
        /*0018*/ 	.byte	0x04, 0x17
        /*001a*/ 	.short	(.L_51 - .L_50)
.L_50:
        /*001c*/ 	.word	0x00000000
        /*0020*/ 	.short	0x0008
        /*0022*/ 	.short	0x0038
        /*0024*/ 	.byte	0x00, 0xf0, 0x11, 0x00


	//----- nvinfo : EIATTR_KPARAM_INFO
	.align		4
.L_51:
        /*0028*/ 	.byte	0x04, 0x17
        /*002a*/ 	.short	(.L_53 - .L_52)
.L_52:
        /*002c*/ 	.word	0x00000000
        /*0030*/ 	.short	0x0007
        /*0032*/ 	.short	0x0034
        /*0034*/ 	.byte	0x00, 0xf0, 0x11, 0x00


	//----- nvinfo : EIATTR_KPARAM_INFO
	.align		4
.L_53:
        /*0038*/ 	.byte	0x04, 0x17
        /*003a*/ 	.short	(.L_55 - .L_54)
.L_54:
        /*003c*/ 	.word	0x00000000
        /*0040*/ 	.short	0x0006
        /*0042*/ 	.short	0x0030
        /*0044*/ 	.byte	0x00, 0xf0, 0x11, 0x00


	//----- nvinfo : EIATTR_KPARAM_INFO
	.align		4
.L_55:
        /*0048*/ 	.byte	0x04, 0x17
        /*004a*/ 	.short	(.L_57 - .L_56)
.L_56:
        /*004c*/ 	.word	0x00000000
        /*0050*/ 	.short	0x0005
        /*0052*/ 	.short	0x0028
        /*0054*/ 	.byte	0x00, 0xf5, 0x21, 0x00


	//----- nvinfo : EIATTR_KPARAM_INFO
	.align		4
.L_57:
        /*0058*/ 	.byte	0x04, 0x17
        /*005a*/ 	.short	(.L_59 - .L_58)
.L_58:
        /*005c*/ 	.word	0x00000000
        /*0060*/ 	.short	0x0004
        /*0062*/ 	.short	0x0020
        /*0064*/ 	.byte	0x00, 0xf5, 0x21, 0x00


	//----- nvinfo : EIATTR_KPARAM_INFO
	.align		4
.L_59:
        /*0068*/ 	.byte	0x04, 0x17
        /*006a*/ 	.short	(.L_61 - .L_60)
.L_60:
        /*006c*/ 	.word	0x00000000
        /*0070*/ 	.short	0x0003
        /*0072*/ 	.short	0x0018
        /*0074*/ 	.byte	0x00, 0xf5, 0x21, 0x00


	//----- nvinfo : EIATTR_KPARAM_INFO
	.align		4
.L_61:
        /*0078*/ 	.byte	0x04, 0x17
        /*007a*/ 	.short	(.L_63 - .L_62)
.L_62:
        /*007c*/ 	.word	0x00000000
        /*0080*/ 	.short	0x0002
        /*0082*/ 	.short	0x0010
        /*0084*/ 	.byte	0x00, 0xf5, 0x21, 0x00


	//----- nvinfo : EIATTR_KPARAM_INFO
	.align		4
.L_63:
        /*0088*/ 	.byte	0x04, 0x17
        /*008a*/ 	.short	(.L_65 - .L_64)
.L_64:
        /*008c*/ 	.word	0x00000000
        /*0090*/ 	.short	0x0001
        /*0092*/ 	.short	0x0008
        /*0094*/ 	.byte	0x00, 0xf5, 0x21, 0x00


	//----- nvinfo : EIATTR_KPARAM_INFO
	.align		4
.L_65:
        /*0098*/ 	.byte	0x04, 0x17
        /*009a*/ 	.short	(.L_67 - .L_66)
.L_66:
        /*009c*/ 	.word	0x00000000
        /*00a0*/ 	.short	0x0000
        /*00a2*/ 	.short	0x0000
        /*00a4*/ 	.byte	0x00, 0xf0, 0x11, 0x00


	//----- nvinfo : EIATTR_SPARSE_MMA_MASK
	.align		4
.L_67:
        /*00a8*/ 	.byte	0x03, 0x50
        /*00aa*/ 	.short	0x0000


	//----- nvinfo : EIATTR_MAXREG_COUNT
	.align		4
        /*00ac*/ 	.byte	0x03, 0x1b
        /*00ae*/ 	.short	0x00ff


	//----- nvinfo : EIATTR_MERCURY_ISA_VERSION
	.align		4
        /*00b0*/ 	.byte	0x03, 0x5f
        /*00b2*/ 	.short	0x0101


	//----- nvinfo : EIATTR_VRC_CTA_INIT_COUNT
	.align		4
        /*00b4*/ 	.byte	0x02, 0x4a
	.zero		1
	.zero		1


	//----- nvinfo : EIATTR_EXIT_INSTR_OFFSETS
	.align		4
        /*00b8*/ 	.byte	0x04, 0x1c
        /*00ba*/ 	.short	(.L_69 - .L_68)


	//   ....[0]....
.L_68:
        /*00bc*/ 	.word	0x00000070


	//   ....[1]....
        /*00c0*/ 	.word	0x000000c0


	//----- nvinfo : EIATTR_CBANK_PARAM_SIZE
	.align		4
.L_69:
        /*00c4*/ 	.byte	0x03, 0x19
        /*00c6*/ 	.short	0x0048


	//----- nvinfo : EIATTR_PARAM_CBANK
	.align		4
        /*00c8*/ 	.byte	0x04, 0x0a
        /*00ca*/ 	.short	(.L_71 - .L_70)
	.align		4
.L_70:
        /*00cc*/ 	.word	index@(.nv.constant0._Z40ms_deformable_im2col_gpu_kernel_templateI6__halfLi8ELi4ELi32ELi5ELi7ELi14ELi8ELi3ELi2EEviPKT_PKlS5_S3_S3_iiiPS1_)
        /*00d0*/ 	.short	0x0380
        /*00d2*/ 	.short	0x0048


	//----- nvinfo : EIATTR_SW_WAR
	.align		4
.L_71:
        /*00d4*/ 	.byte	0x04, 0x36
        /*00d6*/ 	.short	(.L_73 - .L_72)
.L_72:
        /*00d8*/ 	.word	0x00000008
.L_73:


//--------------------- .nv.info._Z40ms_deformable_im2col_gpu_kernel_templateI6__halfLi8ELi4ELi32ELi5ELi7ELi14ELi8ELi3ELi4EEviPKT_PKlS5_S3_S3_iiiPS1_ --------------------------
	.section	.nv.info._Z40ms_deformable_im2col_gpu_kernel_templateI6__halfLi8ELi4ELi32ELi5ELi7ELi14ELi8ELi3ELi4EEviPKT_PKlS5_S3_S3_iiiPS1_,"",@"SHT_CUDA_INFO"
	.sectionflags	@""
	.align	4


	//----- nvinfo : EIATTR_CUDA_API_VERSION
	.align		4
        /*0000*/ 	.byte	0x04, 0x37
        /*0002*/ 	.short	(.L_75 - .L_74)
.L_74:
        /*0004*/ 	.word	0x00000082


	//----- nvinfo : EIATTR_KPARAM_INFO
	.align		4
.L_75:
        /*0008*/ 	.byte	0x04, 0x17
        /*000a*/ 	.short	(.L_77 - .L_76)
.L_76:
        /*000c*/ 	.word	0x00000000
        /*0010*/ 	.short	0x0009
        /*0012*/ 	.short	0x0040
        /*0014*/ 	.byte	0x00, 0xf5, 0x21, 0x00


	//----- nvinfo : EIATTR_KPARAM_INFO
	.align		4
.L_77:
        /*0018*/ 	.byte	0x04, 0x17
        /*001a*/ 	.short	(.L_79 - .L_78)
.L_78:
        /*001c*/ 	.word	0x00000000
        /*0020*/ 	.short	0x0008
        /*0022*/ 	.short	0x0038
        /*0024*/ 	.byte	0x00, 0xf0, 0x11, 0x00


	//----- nvinfo : EIATTR_KPARAM_INFO
	.align		4
.L_79:
        /*0028*/ 	.byte	0x04, 0x17
        /*002a*/ 	.short	(.L_81 - .L_80)
.L_80:
        /*002c*/ 	.word	0x00000000
        /*0030*/ 	.short	0x0007
        /*0032*/ 	.short	0x0034
        /*0034*/ 	.byte	0x00, 0xf0, 0x11, 0x00


	//----- nvinfo : EIATTR_KPARAM_INFO
	.align		4
.L_81:
        /*0038*/ 	.byte	0x04, 0x17
        /*003a*/ 	.short	(.L_83 - .L_82)
.L_82:
        /*003c*/ 	.word	0x00000000
        /*0040*/ 	.short	0x0006
        /*0042*/ 	.short	0x0030
        /*0044*/ 	.byte	0x00, 0xf0, 0x11, 0x00


	//----- nvinfo : EIATTR_KPARAM_INFO
	.align		4
.L_83:
        /*0048*/ 	.byte	0x04, 0x17
        /*004a*/ 	.short	(.L_85 - .L_84)
.L_84:
        /*004c*/ 	.word	0x00000000
        /*0050*/ 	.short	0x0005
        /*0052*/ 	.short	0x0028
        /*0054*/ 	.byte	0x00, 0xf5, 0x21, 0x00


	//----- nvinfo : EIATTR_KPARAM_INFO
	.align		4
.L_85:
        /*0058*/ 	.byte	0x04, 0x17
        /*005a*/ 	.short	(.L_87 - .L_86)
.L_86:
        /*005c*/ 	.word	0x00000000
        /*0060*/ 	.short	0x0004
        /*0062*/ 	.short	0x0020
        /*0064*/ 	.byte	0x00, 0xf5, 0x21, 0x00


	//----- nvinfo : EIATTR_KPARAM_INFO
	.align		4
.L_87:
        /*0068*/ 	.byte	0x04, 0x17
        /*006a*/ 	.short	(.L_89 - .L_88)
.L_88:
        /*006c*/ 	.word	0x00000000
        /*0070*/ 	.short	0x0003
        /*0072*/ 	.short	0x0018
        /*0074*/ 	.byte	0x00, 0xf5, 0x21, 0x00


	//----- nvinfo : EIATTR_KPARAM_INFO
	.align		4
.L_89:
        /*0078*/ 	.byte	0x04, 0x17
        /*007a*/ 	.short	(.L_91 - .L_90)
.L_90:
        /*007c*/ 	.word	0x00000000
        /*0080*/ 	.short	0x0002
        /*0082*/ 	.short	0x0010
        /*0084*/ 	.byte	0x00, 0xf5, 0x21, 0x00


	//----- nvinfo : EIATTR_KPARAM_INFO
	.align		4
.L_91:
        /*0088*/ 	.byte	0x04, 0x17
        /*008a*/ 	.short	(.L_93 - .L_92)
.L_92:
        /*008c*/ 	.word	0x00000000
        /*0090*/ 	.short	0x0001
        /*0092*/ 	.short	0x0008
        /*0094*/ 	.byte	0x00, 0xf5, 0x21, 0x00


	//----- nvinfo : EIATTR_KPARAM_INFO
	.align		4
.L_93:
        /*0098*/ 	.byte	0x04, 0x17
        /*009a*/ 	.short	(.L_95 - .L_94)
.L_94:
        /*009c*/ 	.word	0x00000000
        /*00a0*/ 	.short	0x0000
        /*00a2*/ 	.short	0x0000
        /*00a4*/ 	.byte	0x00, 0xf0, 0x11, 0x00


	//----- nvinfo : EIATTR_SPARSE_MMA_MASK
	.align		4
.L_95:
        /*00a8*/ 	.byte	0x03, 0x50
        /*00aa*/ 	.short	0x0000


	//----- nvinfo : EIATTR_MAXREG_COUNT
	.align		4
        /*00ac*/ 	.byte	0x03, 0x1b
        /*00ae*/ 	.short	0x00ff


	//----- nvinfo : EIATTR_MERCURY_ISA_VERSION
	.align		4
        /*00b0*/ 	.byte	0x03, 0x5f
        /*00b2*/ 	.short	0x0101


	//----- nvinfo : EIATTR_VRC_CTA_INIT_COUNT
	.align		4
        /*00b4*/ 	.byte	0x02, 0x4a
	.zero		1
	.zero		1


	//----- nvinfo : EIATTR_EXIT_INSTR_OFFSETS
	.align		4
        /*00b8*/ 	.byte	0x04, 0x1c
        /*00ba*/ 	.short	(.L_97 - .L_96)


	//   ....[0]....
.L_96:
        /*00bc*/ 	.word	0x00000070


	//   ....[1]....
        /*00c0*/ 	.word	0x000000c0


	//----- nvinfo : EIATTR_CBANK_PARAM_SIZE
	.align		4
.L_97:
        /*00c4*/ 	.byte	0x03, 0x19
        /*00c6*/ 	.short	0x0048


	//----- nvinfo : EIATTR_PARAM_CBANK
	.align		4
        /*00c8*/ 	.byte	0x04, 0x0a
        /*00ca*/ 	.short	(.L_99 - .L_98)
	.align		4
.L_98:
        /*00cc*/ 	.word	index@(.nv.constant0._Z40ms_deformable_im2col_gpu_kernel_templateI6__halfLi8ELi4ELi32ELi5ELi7ELi14ELi8ELi3ELi4EEviPKT_PKlS5_S3_S3_iiiPS1_)
        /*00d0*/ 	.short	0x0380
        /*00d2*/ 	.short	0x0048


	//----- nvinfo : EIATTR_SW_WAR
	.align		4
.L_99:
        /*00d4*/ 	.byte	0x04, 0x36
        /*00d6*/ 	.short	(.L_101 - .L_100)
.L_100:
        /*00d8*/ 	.word	0x00000008
.L_101:


//--------------------- .nv.callgraph             --------------------------
	.section	.nv.callgraph,"",@"SHT_CUDA_CALLGRAPH"
	.align	4
	.sectionentsize	8
	.align		4
        /*0000*/ 	.word	0x00000000
	.align		4
        /*0004*/ 	.word	0xffffffff
	.align		4
        /*0008*/ 	.word	0x00000000
	.align		4
        /*000c*/ 	.word	0xfffffffe
	.align		4
        /*0010*/ 	.word	0x00000000
	.align		4
        /*0014*/ 	.word	0xfffffffd
	.align		4
        /*0018*/ 	.word	0x00000000
	.align		4
        /*001c*/ 	.word	0xfffffffc


//--------------------- .text._Z40ms_deformable_im2col_gpu_kernel_templateI6__halfLi8ELi4ELi32ELi5ELi7ELi14ELi8ELi3ELi1EEviPKT_PKlS5_S3_S3_iiiPS1_ --------------------------
	.section	.text._Z40ms_deformable_im2col_gpu_kernel_templateI6__halfLi8ELi4ELi32ELi5ELi7ELi14ELi8ELi3ELi1EEviPKT_PKlS5_S3_S3_iiiPS1_,"ax",@progbits
	.align	128
        .global         _Z40ms_deformable_im2col_gpu_kernel_templateI6__halfLi8ELi4ELi32ELi5ELi7ELi14ELi8ELi3ELi1EEviPKT_PKlS5_S3_S3_iiiPS1_
        .type           _Z40ms_deformable_im2col_gpu_kernel_templateI6__halfLi8ELi4ELi32ELi5ELi7ELi14ELi8ELi3ELi1EEviPKT_PKlS5_S3_S3_iiiPS1_,@function
        .size           _Z40ms_deformable_im2col_gpu_kernel_templateI6__halfLi8ELi4ELi32ELi5ELi7ELi14ELi8ELi3ELi1EEviPKT_PKlS5_S3_S3_iiiPS1_,(.L_x_3 - _Z40ms_deformable_im2col_gpu_kernel_templateI6__halfLi8ELi4ELi32ELi5ELi7ELi14ELi8ELi3ELi1EEviPKT_PKlS5_S3_S3_iiiPS1_)
        .other          _Z40ms_deformable_im2col_gpu_kernel_templateI6__halfLi8ELi4ELi32ELi5ELi7ELi14ELi8ELi3ELi1EEviPKT_PKlS5_S3_S3_iiiPS1_,@"STO_CUDA_ENTRY STV_DEFAULT"
_Z40ms_deformable_im2col_gpu_kernel_templateI6__halfLi8ELi4ELi32ELi5ELi7ELi14ELi8ELi3ELi1EEviPKT_PKlS5_S3_S3_iiiPS1_:
.text._Z40ms_deformable_im2col_gpu_kernel_templateI6__halfLi8ELi4ELi32ELi5ELi7ELi14ELi8ELi3ELi1EEviPKT_PKlS5_S3_S3_iiiPS1_:
[----:B------:R-:W-:Y:S01]  /*0000*/  LDC R1, c[0x0][0x37c] ;  /* 0x0000df00ff017b82 */ /* 0x000fe20000000800 */
[----:B------:R-:W0:Y:S07]  /*0010*/  S2R R0, SR_TID.X ;  /* 0x0000000000007919 */ /* 0x000e2e0000002100 */
[----:B------:R-:W0:Y:S01]  /*0020*/  S2UR UR4, SR_CTAID.X ;  /* 0x00000000000479c3 */ /* 0x000e220000002500 */
[----:B------:R-:W1:Y:S07]  /*0030*/  LDCU UR5, c[0x0][0x380] ;  /* 0x00007000ff0577ac */ /* 0x000e6e0008000800 */
[----:B------:R-:W0:Y:S02]  /*0040*/  LDC R5, c[0x0][0x360] ;  /* 0x0000d800ff057b82 */ /* 0x000e240000000800 */
[----:B0-----:R-:W-:-:S05]  /*0050*/  IMAD R5, R5, UR4, R0 ;  /* 0x0000000405057c24 */ /* 0x001fca000f8e0200 */
[----:B-1----:R-:W-:-:S13]  /*0060*/  ISETP.GE.AND P0, PT, R5, UR5, PT ;  /* 0x0000000505007c0c */ /* 0x002fda000bf06270 */
[----:B------:R-:W-:Y:S05]  /*0070*/  @P0 EXIT ;  /* 0x000000000000094d */ /* 0x000fea0003800000 */
[----:B------:R-:W0:Y:S01]  /*0080*/  LDC.64 R2, c[0x0][0x3c0] ;  /* 0x0000f000ff027b82 */ /* 0x000e220000000a00 */
[----:B------:R-:W1:Y:S01]  /*0090*/  LDCU.64 UR4, c[0x0][0x358] ;  /* 0x00006b00ff0477ac */ /* 0x000e620008000a00 */
[----:B0-----:R-:W-:-:S05]  /*00a0*/  IMAD.WIDE R2, R5, 0x2, R2 ;  /* 0x0000000205027825 */ /* 0x001fca00078e0202 */
[----:B-1----:R-:W-:Y:S01]  /*00b0*/  STG.E.128.STRONG.GPU desc[UR4][R2.64], RZ ;  /* 0x000000ff02007986 */ /* 0x002fe2000c10fd04 */
[----:B------:R-:W-:Y:S05]  /*00c0*/  EXIT ;  /* 0x000000000000794d */ /* 0x000fea0003800000 */
.L_x_0:
[----:B------:R-:W-:-:S00]  /*00d0*/  BRA `(.L_x_0) ;  /* 0xfffffffc00fc7947 */ /* 0x000fc0000383ffff */
[----:B------:R-:W-:-:S00]  /*00e0*/  NOP ;  /* 0x0000000000007918 */ /* 0x000fc00000000000 */
        /* <DEDUP_REMOVED lines=9> */
.L_x_3:


//--------------------- .text._Z40ms_deformable_im2col_gpu_kernel_templateI6__halfLi8ELi4ELi32ELi5ELi7ELi14ELi8ELi3ELi2EEviPKT_PKlS5_S3_S3_iiiPS1_ --------------------------
	.section	.text._Z40ms_deformable_im2col_gpu_kernel_templateI6__halfLi8ELi4ELi32ELi5ELi7ELi14ELi8ELi3ELi2EEviPKT_PKlS5_S3_S3_iiiPS1_,"ax",@progbits
	.align	128
        .global         _Z40ms_deformable_im2col_gpu_kernel_templateI6__halfLi8ELi4ELi32ELi5ELi7ELi14ELi8ELi3ELi2EEviPKT_PKlS5_S3_S3_iiiPS1_
        .type           _Z40ms_deformable_im2col_gpu_kernel_templateI6__halfLi8ELi4ELi32ELi5ELi7ELi14ELi8ELi3ELi2EEviPKT_PKlS5_S3_S3_iiiPS1_,@function
        .size           _Z40ms_deformable_im2col_gpu_kernel_templateI6__halfLi8ELi4ELi32ELi5ELi7ELi14ELi8ELi3ELi2EEviPKT_PKlS5_S3_S3_iiiPS1_,(.L_x_4 - _Z40ms_deformable_im2col_gpu_kernel_templateI6__halfLi8ELi4ELi32ELi5ELi7ELi14ELi8ELi3ELi2EEviPKT_PKlS5_S3_S3_iiiPS1_)
        .other          _Z40ms_deformable_im2col_gpu_kernel_templateI6__halfLi8ELi4ELi32ELi5ELi7ELi14ELi8ELi3ELi2EEviPKT_PKlS5_S3_S3_iiiPS1_,@"STO_CUDA_ENTRY STV_DEFAULT"
_Z40ms_deformable_im2col_gpu_kernel_templateI6__halfLi8ELi4ELi32ELi5ELi7ELi14ELi8ELi3ELi2EEviPKT_PKlS5_S3_S3_iiiPS1_:
.text._Z40ms_deformable_im2col_gpu_kernel_templateI6__halfLi8ELi4ELi32ELi5ELi7ELi14ELi8ELi3ELi2EEviPKT_PKlS5_S3_S3_iiiPS1_:
        /* <DEDUP_REMOVED lines=13> */
.L_x_1:
        /* <DEDUP_REMOVED lines=11> */
.L_x_4:


//--------------------- .text._Z40ms_deformable_im2col_gpu_kernel_templateI6__halfLi8ELi4ELi32ELi5ELi7ELi14ELi8ELi3ELi4EEviPKT_PKlS5_S3_S3_iiiPS1_ --------------------------
	.section	.text._Z40ms_deformable_im2col_gpu_kernel_templateI6__halfLi8ELi4ELi32ELi5ELi7ELi14ELi8ELi3ELi4EEviPKT_PKlS5_S3_S3_iiiPS1_,"ax",@progbits
	.align	128
        .global         _Z40ms_deformable_im2col_gpu_kernel_templateI6__halfLi8ELi4ELi32ELi5ELi7ELi14ELi8ELi3ELi4EEviPKT_PKlS5_S3_S3_iiiPS1_
        .type           _Z40ms_deformable_im2col_gpu_kernel_templateI6__halfLi8ELi4ELi32ELi5ELi7ELi14ELi8ELi3ELi4EEviPKT_PKlS5_S3_S3_iiiPS1_,@function
        .size           _Z40ms_deformable_im2col_gpu_kernel_templateI6__halfLi8ELi4ELi32ELi5ELi7ELi14ELi8ELi3ELi4EEviPKT_PKlS5_S3_S3_iiiPS1_,(.L_x_5 - _Z40ms_deformable_im2col_gpu_kernel_templateI6__halfLi8ELi4ELi32ELi5ELi7ELi14ELi8ELi3ELi4EEviPKT_PKlS5_S3_S3_iiiPS1_)
        .other          _Z40ms_deformable_im2col_gpu_kernel_templateI6__halfLi8ELi4ELi32ELi5ELi7ELi14ELi8ELi3ELi4EEviPKT_PKlS5_S3_S3_iiiPS1_,@"STO_CUDA_ENTRY STV_DEFAULT"
_Z40ms_deformable_im2col_gpu_kernel_templateI6__halfLi8ELi4ELi32ELi5ELi7ELi14ELi8ELi3ELi4EEviPKT_PKlS5_S3_S3_iiiPS1_:
.text._Z40ms_deformable_im2col_gpu_kernel_templateI6__halfLi8ELi4ELi32ELi5ELi7ELi14ELi8ELi3ELi4EEviPKT_PKlS5_S3_S3_iiiPS1_:
        /* <DEDUP_REMOVED lines=13> */
.L_x_2:
        /* <DEDUP_REMOVED lines=11> */
.L_x_5:


//--------------------- .nv.shared.reserved.0     --------------------------
	.section	.nv.shared.reserved.0,"aw",@nobits
	.weak		__nv_reservedSMEM_offset_0_alias
	.size		__nv_reservedSMEM_offset_0_alias, 0, 64
	.other		__nv_reservedSMEM_offset_0_alias,@"STO_CUDA_RESERVED_SHARED STV_DEFAULT"
__nv_reservedSMEM_offset_0_alias:
	.zero		0
	.zero		64


//--------------------- .nv.constant0._Z40ms_deformable_im2col_gpu_kernel_templateI6__halfLi8ELi4ELi32ELi5ELi7ELi14ELi8ELi3ELi1EEviPKT_PKlS5_S3_S3_iiiPS1_ --------------------------
	.section	.nv.constant0._Z40ms_deformable_im2col_gpu_kernel_templateI6__halfLi8ELi4ELi32ELi5ELi7ELi14ELi8ELi3ELi1EEviPKT_PKlS5_S3_S3_iiiPS1_,"a",@progbits
	.sectionflags	@""
	.align	4
.nv.constant0._Z40ms_deformable_im2col_gpu_kernel_templateI6__halfLi8ELi4ELi32ELi5ELi7ELi14ELi8ELi3ELi1EEviPKT_PKlS5_S3_S3_iiiPS1_:
	.zero		968


//--------------------- .nv.constant0._Z40ms_deformable_im2col_gpu_kernel_templateI6__halfLi8ELi4ELi32ELi5ELi7ELi14ELi8ELi3ELi2EEviPKT_PKlS5_S3_S3_iiiPS1_ --------------------------
	.section	.nv.constant0._Z40ms_deformable_im2col_gpu_kernel_templateI6__halfLi8ELi4ELi32ELi5ELi7ELi14ELi8ELi3ELi2EEviPKT_PKlS5_S3_S3_iiiPS1_,"a",@progbits
	.sectionflags	@""
	.align	4
.nv.constant0._Z40ms_deformable_im2col_gpu_kernel_templateI6__halfLi8ELi4ELi32ELi5ELi7ELi14ELi8ELi3ELi2EEviPKT_PKlS5_S3_S3_iiiPS1_:
	.zero		968


//--------------------- .nv.constant0._Z40ms_deformable_im2col_gpu_kernel_templateI6__halfLi8ELi4ELi32ELi5ELi7ELi14ELi8ELi3ELi4EEviPKT_PKlS5_S3_S3_iiiPS1_ --------------------------
	.section	.nv.constant0._Z40ms_deformable_im2col_gpu_kernel_templateI6__halfLi8ELi4ELi32ELi5ELi7ELi14ELi8ELi3ELi4EEviPKT_PKlS5_S3_S3_iiiPS1_,"a",@progbits
	.sectionflags	@""
	.align	4
.nv.constant0._Z40ms_deformable_im2col_gpu_kernel_templateI6__halfLi8ELi4ELi32ELi5ELi7ELi14ELi8ELi3ELi4EEviPKT_PKlS5_S3_S3_iiiPS1_:
	.zero		968


//--------------------- SYMBOLS --------------------------

	.type		.nv.reservedSmem.offset0,@object
	.size		.nv.reservedSmem.offset0,0x4
